//
// Generated by NVIDIA NVVM Compiler
//
// Compiler Build ID: CL-36424714
// Cuda compilation tools, release 13.0, V13.0.88
// Based on NVVM 20.0.0
//

.version 9.0
.target sm_100
.address_size 64

	// .globl	truncNorm

.visible .entry truncNorm(
	.param .u64 .ptr .align 1 truncNorm_param_0,
	.param .u64 .ptr .align 1 truncNorm_param_1,
	.param .u32 truncNorm_param_2
)
{
	.reg .pred 	%p<5>;
	.reg .b32 	%r<30>;
	.reg .b32 	%f<6>;
	.reg .b64 	%rd<9>;
	.reg .b64 	%fd<32>;

	ld.param.u64 	%rd1, [truncNorm_param_0];
	ld.param.u64 	%rd2, [truncNorm_param_1];
	ld.param.u32 	%r5, [truncNorm_param_2];
	mov.u32 	%r6, %ctaid.x;
	mov.u32 	%r7, %ctaid.y;
	mov.u32 	%r8, %nctaid.x;
	mad.lo.s32 	%r9, %r7, %r8, %r6;
	mov.u32 	%r10, %ntid.x;
	mov.u32 	%r11, %ntid.y;
	mov.u32 	%r12, %ntid.z;
	mov.u32 	%r13, %tid.z;
	mov.u32 	%r14, %tid.y;
	mov.u32 	%r15, %tid.x;
	mad.lo.s32 	%r16, %r9, %r12, %r13;
	mad.lo.s32 	%r17, %r16, %r11, %r14;
	mad.lo.s32 	%r1, %r17, %r10, %r15;
	setp.ge.s32 	%p1, %r1, %r5;
	@%p1 bra 	$L__BB0_5;
	cvta.to.global.u64 	%rd3, %rd2;
	mul.wide.s32 	%rd4, %r1, 4;
	add.s64 	%rd5, %rd3, %rd4;
	ld.global.f32 	%f2, [%rd5];
	cvt.f64.f32 	%fd1, %f2;
	mul.f64 	%fd7, %fd1, 0dBFE0000000000000;
	mul.f64 	%fd2, %fd7, %fd1;
	fma.rn.f64 	%fd8, %fd2, 0d3FF71547652B82FE, 0d4338000000000000;
	{
	.reg .b32 %temp; 
	mov.b64 	{%r2, %temp}, %fd8;
	}
	mov.f64 	%fd9, 0dC338000000000000;
	add.rn.f64 	%fd10, %fd8, %fd9;
	fma.rn.f64 	%fd11, %fd10, 0dBFE62E42FEFA39EF, %fd2;
	fma.rn.f64 	%fd12, %fd10, 0dBC7ABC9E3B39803F, %fd11;
	fma.rn.f64 	%fd13, %fd12, 0d3E5ADE1569CE2BDF, 0d3E928AF3FCA213EA;
	fma.rn.f64 	%fd14, %fd13, %fd12, 0d3EC71DEE62401315;
	fma.rn.f64 	%fd15, %fd14, %fd12, 0d3EFA01997C89EB71;
	fma.rn.f64 	%fd16, %fd15, %fd12, 0d3F2A01A014761F65;
	fma.rn.f64 	%fd17, %fd16, %fd12, 0d3F56C16C1852B7AF;
	fma.rn.f64 	%fd18, %fd17, %fd12, 0d3F81111111122322;
	fma.rn.f64 	%fd19, %fd18, %fd12, 0d3FA55555555502A1;
	fma.rn.f64 	%fd20, %fd19, %fd12, 0d3FC5555555555511;
	fma.rn.f64 	%fd21, %fd20, %fd12, 0d3FE000000000000B;
	fma.rn.f64 	%fd22, %fd21, %fd12, 0d3FF0000000000000;
	fma.rn.f64 	%fd23, %fd22, %fd12, 0d3FF0000000000000;
	{
	.reg .b32 %temp; 
	mov.b64 	{%r3, %temp}, %fd23;
	}
	{
	.reg .b32 %temp; 
	mov.b64 	{%temp, %r4}, %fd23;
	}
	shl.b32 	%r18, %r2, 20;
	add.s32 	%r19, %r18, %r4;
	mov.b64 	%fd31, {%r3, %r19};
	{
	.reg .b32 %temp; 
	mov.b64 	{%temp, %r20}, %fd2;
	}
	mov.b32 	%f3, %r20;
	abs.f32 	%f1, %f3;
	setp.lt.f32 	%p2, %f1, 0f4086232B;
	@%p2 bra 	$L__BB0_4;
	setp.lt.f64 	%p3, %fd2, 0d0000000000000000;
	add.f64 	%fd24, %fd2, 0d7FF0000000000000;
	selp.f64 	%fd31, 0d0000000000000000, %fd24, %p3;
	setp.geu.f32 	%p4, %f1, 0f40874800;
	@%p4 bra 	$L__BB0_4;
	shr.u32 	%r21, %r2, 31;
	add.s32 	%r22, %r2, %r21;
	shr.s32 	%r23, %r22, 1;
	shl.b32 	%r24, %r23, 20;
	add.s32 	%r25, %r4, %r24;
	mov.b64 	%fd25, {%r3, %r25};
	sub.s32 	%r26, %r2, %r23;
	shl.b32 	%r27, %r26, 20;
	add.s32 	%r28, %r27, 1072693248;
	mov.b32 	%r29, 0;
	mov.b64 	%fd26, {%r29, %r28};
	mul.f64 	%fd31, %fd26, %fd25;
$L__BB0_4:
	cvt.rn.f32.f64 	%f4, %fd31;
	cvt.f64.f32 	%fd27, %f4;
	div.rn.f64 	%fd28, %fd27, 0d40040D931FF62705;
	mul.f64 	%fd29, %fd28, %fd1;
	div.rn.f64 	%fd30, %fd29, 0d3FD5D897A241A3F5;
	cvt.rn.f32.f64 	%f5, %fd30;
	cvta.to.global.u64 	%rd6, %rd1;
	add.s64 	%rd8, %rd6, %rd4;
	st.global.f32 	[%rd8], %f5;
$L__BB0_5:
	ret;

}
	// .globl	log_truncNorm
.visible .entry log_truncNorm(
	.param .u64 .ptr .align 1 log_truncNorm_param_0,
	.param .u64 .ptr .align 1 log_truncNorm_param_1,
	.param .u32 log_truncNorm_param_2
)
{
	.reg .pred 	%p<8>;
	.reg .b32 	%r<34>;
	.reg .b32 	%f<27>;
	.reg .b64 	%rd<9>;
	.reg .b64 	%fd<33>;

	ld.param.u64 	%rd1, [log_truncNorm_param_0];
	ld.param.u64 	%rd2, [log_truncNorm_param_1];
	ld.param.u32 	%r5, [log_truncNorm_param_2];
	mov.u32 	%r6, %ctaid.x;
	mov.u32 	%r7, %ctaid.y;
	mov.u32 	%r8, %nctaid.x;
	mad.lo.s32 	%r9, %r7, %r8, %r6;
	mov.u32 	%r10, %ntid.x;
	mov.u32 	%r11, %ntid.y;
	mov.u32 	%r12, %ntid.z;
	mov.u32 	%r13, %tid.z;
	mov.u32 	%r14, %tid.y;
	mov.u32 	%r15, %tid.x;
	mad.lo.s32 	%r16, %r9, %r12, %r13;
	mad.lo.s32 	%r17, %r16, %r11, %r14;
	mad.lo.s32 	%r1, %r17, %r10, %r15;
	setp.ge.s32 	%p1, %r1, %r5;
	@%p1 bra 	$L__BB1_5;
	cvta.to.global.u64 	%rd3, %rd2;
	mul.wide.s32 	%rd4, %r1, 4;
	add.s64 	%rd5, %rd3, %rd4;
	ld.global.f32 	%f3, [%rd5];
	setp.lt.f32 	%p2, %f3, 0f00800000;
	mul.f32 	%f4, %f3, 0f4B000000;
	selp.f32 	%f5, %f4, %f3, %p2;
	selp.f32 	%f6, 0fC1B80000, 0f00000000, %p2;
	mov.b32 	%r18, %f5;
	add.s32 	%r19, %r18, -1059760811;
	and.b32  	%r20, %r19, -8388608;
	sub.s32 	%r21, %r18, %r20;
	mov.b32 	%f7, %r21;
	cvt.rn.f32.s32 	%f8, %r20;
	fma.rn.f32 	%f9, %f8, 0f34000000, %f6;
	add.f32 	%f10, %f7, 0fBF800000;
	fma.rn.f32 	%f11, %f10, 0fBE055027, 0f3E1039F6;
	fma.rn.f32 	%f12, %f11, %f10, 0fBDF8CDCC;
	fma.rn.f32 	%f13, %f12, %f10, 0f3E0F2955;
	fma.rn.f32 	%f14, %f13, %f10, 0fBE2AD8B9;
	fma.rn.f32 	%f15, %f14, %f10, 0f3E4CED0B;
	fma.rn.f32 	%f16, %f15, %f10, 0fBE7FFF22;
	fma.rn.f32 	%f17, %f16, %f10, 0f3EAAAA78;
	fma.rn.f32 	%f18, %f17, %f10, 0fBF000000;
	mul.f32 	%f19, %f10, %f18;
	fma.rn.f32 	%f20, %f19, %f10, %f10;
	fma.rn.f32 	%f21, %f9, 0f3F317218, %f20;
	setp.gt.u32 	%p3, %r18, 2139095039;
	fma.rn.f32 	%f22, %f5, 0f7F800000, 0f7F800000;
	selp.f32 	%f23, %f22, %f21, %p3;
	setp.eq.f32 	%p4, %f5, 0f00000000;
	selp.f32 	%f1, 0fFF800000, %f23, %p4;
	cvt.f64.f32 	%fd6, %f3;
	mul.f64 	%fd7, %fd6, 0dBFE0000000000000;
	mul.f64 	%fd1, %fd7, %fd6;
	fma.rn.f64 	%fd8, %fd1, 0d3FF71547652B82FE, 0d4338000000000000;
	{
	.reg .b32 %temp; 
	mov.b64 	{%r2, %temp}, %fd8;
	}
	mov.f64 	%fd9, 0dC338000000000000;
	add.rn.f64 	%fd10, %fd8, %fd9;
	fma.rn.f64 	%fd11, %fd10, 0dBFE62E42FEFA39EF, %fd1;
	fma.rn.f64 	%fd12, %fd10, 0dBC7ABC9E3B39803F, %fd11;
	fma.rn.f64 	%fd13, %fd12, 0d3E5ADE1569CE2BDF, 0d3E928AF3FCA213EA;
	fma.rn.f64 	%fd14, %fd13, %fd12, 0d3EC71DEE62401315;
	fma.rn.f64 	%fd15, %fd14, %fd12, 0d3EFA01997C89EB71;
	fma.rn.f64 	%fd16, %fd15, %fd12, 0d3F2A01A014761F65;
	fma.rn.f64 	%fd17, %fd16, %fd12, 0d3F56C16C1852B7AF;
	fma.rn.f64 	%fd18, %fd17, %fd12, 0d3F81111111122322;
	fma.rn.f64 	%fd19, %fd18, %fd12, 0d3FA55555555502A1;
	fma.rn.f64 	%fd20, %fd19, %fd12, 0d3FC5555555555511;
	fma.rn.f64 	%fd21, %fd20, %fd12, 0d3FE000000000000B;
	fma.rn.f64 	%fd22, %fd21, %fd12, 0d3FF0000000000000;
	fma.rn.f64 	%fd23, %fd22, %fd12, 0d3FF0000000000000;
	{
	.reg .b32 %temp; 
	mov.b64 	{%r3, %temp}, %fd23;
	}
	{
	.reg .b32 %temp; 
	mov.b64 	{%temp, %r4}, %fd23;
	}
	shl.b32 	%r22, %r2, 20;
	add.s32 	%r23, %r22, %r4;
	mov.b64 	%fd32, {%r3, %r23};
	{
	.reg .b32 %temp; 
	mov.b64 	{%temp, %r24}, %fd1;
	}
	mov.b32 	%f24, %r24;
	abs.f32 	%f2, %f24;
	setp.lt.f32 	%p5, %f2, 0f4086232B;
	@%p5 bra 	$L__BB1_4;
	setp.lt.f64 	%p6, %fd1, 0d0000000000000000;
	add.f64 	%fd24, %fd1, 0d7FF0000000000000;
	selp.f64 	%fd32, 0d0000000000000000, %fd24, %p6;
	setp.geu.f32 	%p7, %f2, 0f40874800;
	@%p7 bra 	$L__BB1_4;
	shr.u32 	%r25, %r2, 31;
	add.s32 	%r26, %r2, %r25;
	shr.s32 	%r27, %r26, 1;
	shl.b32 	%r28, %r27, 20;
	add.s32 	%r29, %r4, %r28;
	mov.b64 	%fd25, {%r3, %r29};
	sub.s32 	%r30, %r2, %r27;
	shl.b32 	%r31, %r30, 20;
	add.s32 	%r32, %r31, 1072693248;
	mov.b32 	%r33, 0;
	mov.b64 	%fd26, {%r33, %r32};
	mul.f64 	%fd32, %fd26, %fd25;
$L__BB1_4:
	cvt.rn.f32.f64 	%f25, %fd32;
	cvt.f64.f32 	%fd27, %f25;
	div.rn.f64 	%fd28, %fd27, 0d40040D931FF62705;
	cvt.f64.f32 	%fd29, %f1;
	mul.f64 	%fd30, %fd28, %fd29;
	div.rn.f64 	%fd31, %fd30, 0d3FD5D897A241A3F5;
	cvt.rn.f32.f64 	%f26, %fd31;
	cvta.to.global.u64 	%rd6, %rd1;
	add.s64 	%rd8, %rd6, %rd4;
	st.global.f32 	[%rd8], %f26;
$L__BB1_5:
	ret;

}


// ===== COMPILED SASS (sm_100) =====

	.target	sm_100

	.elftype	@"ET_EXEC"


//--------------------- .note.nv.tkinfo           --------------------------
	.section	.note.nv.tkinfo,"",@"SHT_NOTE"
	.sectionflags	@"SHF_NOTE_NV_TKINFO"
	.tkinfo
        /*0018*/ 	.word	0x00000002
        /*0030*/ 	.string	""
        /*0030*/ 	.string	"ptxas"
        /*0030*/ 	.string	"Cuda compilation tools, release 13.0, V13.0.88"
        /*0030*/ 	.string	"Build cuda_13.0.r13.0/compiler.36424714_0"
        /*0030*/ 	.string	"-arch sm_100 -m 64 "



//--------------------- .note.nv.cuinfo           --------------------------
	.section	.note.nv.cuinfo,"",@"SHT_NOTE"
	.sectionflags	@"SHF_NOTE_NV_CUINFO"
        /*0018*/ 	.short	0x0002
        /*001a*/ 	.short	0x0064
        /*001c*/ 	.short	0x0082
	.zero		2


//--------------------- .nv.info                  --------------------------
	.section	.nv.info,"",@"SHT_CUDA_INFO"
	.align	4


	//----- nvinfo : EIATTR_REGCOUNT
	.align		4
        /*0000*/ 	.byte	0x04, 0x2f
        /*0002*/ 	.short	(.L_1 - .L_0)
	.align		4
.L_0:
        /*0004*/ 	.word	index@(truncNorm)
        /*0008*/ 	.word	0x0000001b


	//----- nvinfo : EIATTR_FRAME_SIZE
	.align		4
.L_1:
        /*000c*/ 	.byte	0x04, 0x11
        /*000e*/ 	.short	(.L_3 - .L_2)
	.align		4
.L_2:
        /*0010*/ 	.word	index@($__internal_1_$__cuda_sm20_div_rn_f64_full)
        /*0014*/ 	.word	0x00000000


	//----- nvinfo : EIATTR_FRAME_SIZE
	.align		4
.L_3:
        /*0018*/ 	.byte	0x04, 0x11
        /*001a*/ 	.short	(.L_5 - .L_4)
	.align		4
.L_4:
        /*001c*/ 	.word	index@(truncNorm)
        /*0020*/ 	.word	0x00000000


	//----- nvinfo : EIATTR_REGCOUNT
	.align		4
.L_5:
        /*0024*/ 	.byte	0x04, 0x2f
        /*0026*/ 	.short	(.L_7 - .L_6)
	.align		4
.L_6:
        /*0028*/ 	.word	index@(log_truncNorm)
        /*002c*/ 	.word	0x0000001a


	//----- nvinfo : EIATTR_FRAME_SIZE
	.align		4
.L_7:
        /*0030*/ 	.byte	0x04, 0x11
        /*0032*/ 	.short	(.L_9 - .L_8)
	.align		4
.L_8:
        /*0034*/ 	.word	index@($__internal_0_$__cuda_sm20_div_rn_f64_full)
        /*0038*/ 	.word	0x00000000


	//----- nvinfo : EIATTR_FRAME_SIZE
	.align		4
.L_9:
        /*003c*/ 	.byte	0x04, 0x11
        /*003e*/ 	.short	(.L_11 - .L_10)
	.align		4
.L_10:
        /*0040*/ 	.word	index@(log_truncNorm)
        /*0044*/ 	.word	0x00000000


	//----- nvinfo : EIATTR_MIN_STACK_SIZE
	.align		4
.L_11:
        /*0048*/ 	.byte	0x04, 0x12
        /*004a*/ 	.short	(.L_13 - .L_12)
	.align		4
.L_12:
        /*004c*/ 	.word	index@(log_truncNorm)
        /*0050*/ 	.word	0x00000000


	//----- nvinfo : EIATTR_MIN_STACK_SIZE
	.align		4
.L_13:
        /*0054*/ 	.byte	0x04, 0x12
        /*0056*/ 	.short	(.L_15 - .L_14)
	.align		4
.L_14:
        /*0058*/ 	.word	index@(truncNorm)
        /*005c*/ 	.word	0x00000000
.L_15:


//--------------------- .nv.compat                --------------------------
	.section	.nv.compat,"",@"SHT_CUDA_COMPAT_INFO"
	.align	4
        /*0000*/ 	.byte	0x02, 0x09, 0x00, 0x00, 0x02, 0x02, 0x01, 0x00, 0x02, 0x05, 0x05, 0x00, 0x03, 0x07, 0x01, 0x01
        /*0010*/ 	.byte	0x02, 0x03, 0x00, 0x00, 0x02, 0x06, 0x01, 0x00, 0x04, 0x0b, 0x08, 0x00, 0x01, 0x00, 0x00, 0x00
        /*0020*/ 	.byte	0x00, 0x00, 0x00, 0x00


//--------------------- .nv.info.log_truncNorm    --------------------------
	.section	.nv.info.log_truncNorm,"",@"SHT_CUDA_INFO"
	.sectionflags	@""
	.align	4


	//----- nvinfo : EIATTR_CUDA_API_VERSION
	.align		4
        /*0000*/ 	.byte	0x04, 0x37
        /*0002*/ 	.short	(.L_17 - .L_16)
.L_16:
        /*0004*/ 	.word	0x00000082


	//----- nvinfo : EIATTR_KPARAM_INFO
	.align		4
.L_17:
        /*0008*/ 	.byte	0x04, 0x17
        /*000a*/ 	.short	(.L_19 - .L_18)
.L_18:
        /*000c*/ 	.word	0x00000000
        /*0010*/ 	.short	0x0002
        /*0012*/ 	.short	0x0010
        /*0014*/ 	.byte	0x00, 0xf0, 0x11, 0x00


	//----- nvinfo : EIATTR_KPARAM_INFO
	.align		4
.L_19:
        /*0018*/ 	.byte	0x04, 0x17
        /*001a*/ 	.short	(.L_21 - .L_20)
.L_20:
        /*001c*/ 	.word	0x00000000
        /*0020*/ 	.short	0x0001
        /*0022*/ 	.short	0x0008
        /*0024*/ 	.byte	0x00, 0xf5, 0x21, 0x00


	//----- nvinfo : EIATTR_KPARAM_INFO
	.align		4
.L_21:
        /*0028*/ 	.byte	0x04, 0x17
        /*002a*/ 	.short	(.L_23 - .L_22)
.L_22:
        /*002c*/ 	.word	0x00000000
        /*0030*/ 	.short	0x0000
        /*0032*/ 	.short	0x0000
        /*0034*/ 	.byte	0x00, 0xf5, 0x21, 0x00


	//----- nvinfo : EIATTR_SPARSE_MMA_MASK
	.align		4
.L_23:
        /*0038*/ 	.byte	0x03, 0x50
        /*003a*/ 	.short	0x0000


	//----- nvinfo : EIATTR_MAXREG_COUNT
	.align		4
        /*003c*/ 	.byte	0x03, 0x1b
        /*003e*/ 	.short	0x00ff


	//----- nvinfo : EIATTR_MERCURY_ISA_VERSION
	.align		4
        /*0040*/ 	.byte	0x03, 0x5f
        /*0042*/ 	.short	0x0101


	//----- nvinfo : EIATTR_VRC_CTA_INIT_COUNT
	.align		4
        /*0044*/ 	.byte	0x02, 0x4a
	.zero		1
	.zero		1


	//----- nvinfo : EIATTR_EXIT_INSTR_OFFSETS
	.align		4
        /*0048*/ 	.byte	0x04, 0x1c
        /*004a*/ 	.short	(.L_25 - .L_24)


	//   ....[0]....
.L_24:
        /*004c*/ 	.word	0x00000100


	//   ....[1]....
        /*0050*/ 	.word	0x00000a60


	//----- nvinfo : EIATTR_CRS_STACK_SIZE
	.align		4
.L_25:
        /*0054*/ 	.byte	0x04, 0x1e
        /*0056*/ 	.short	(.L_27 - .L_26)
.L_26:
        /*0058*/ 	.word	0x00000000


	//----- nvinfo : EIATTR_CBANK_PARAM_SIZE
	.align		4
.L_27:
        /*005c*/ 	.byte	0x03, 0x19
        /*005e*/ 	.short	0x0014


	//----- nvinfo : EIATTR_PARAM_CBANK
	.align		4
        /*0060*/ 	.byte	0x04, 0x0a
        /*0062*/ 	.short	(.L_29 - .L_28)
	.align		4
.L_28:
        /*0064*/ 	.word	index@(.nv.constant0.log_truncNorm)
        /*0068*/ 	.short	0x0380
        /*006a*/ 	.short	0x0014


	//----- nvinfo : EIATTR_SW_WAR
	.align		4
.L_29:
        /*006c*/ 	.byte	0x04, 0x36
        /*006e*/ 	.short	(.L_31 - .L_30)
.L_30:
        /*0070*/ 	.word	0x00000008
.L_31:


//--------------------- .nv.info.truncNorm        --------------------------
	.section	.nv.info.truncNorm,"",@"SHT_CUDA_INFO"
	.sectionflags	@""
	.align	4


	//----- nvinfo : EIATTR_CUDA_API_VERSION
	.align		4
        /*0000*/ 	.byte	0x04, 0x37
        /*0002*/ 	.short	(.L_33 - .L_32)
.L_32:
        /*0004*/ 	.word	0x00000082


	//----- nvinfo : EIATTR_KPARAM_INFO
	.align		4
.L_33:
        /*0008*/ 	.byte	0x04, 0x17
        /*000a*/ 	.short	(.L_35 - .L_34)
.L_34:
        /*000c*/ 	.word	0x00000000
        /*0010*/ 	.short	0x0002
        /*0012*/ 	.short	0x0010
        /*0014*/ 	.byte	0x00, 0xf0, 0x11, 0x00


	//----- nvinfo : EIATTR_KPARAM_INFO
	.align		4
.L_35:
        /*0018*/ 	.byte	0x04, 0x17
        /*001a*/ 	.short	(.L_37 - .L_36)
.L_36:
        /*001c*/ 	.word	0x00000000
        /*0020*/ 	.short	0x0001
        /*0022*/ 	.short	0x0008
        /*0024*/ 	.byte	0x00, 0xf5, 0x21, 0x00


	//----- nvinfo : EIATTR_KPARAM_INFO
	.align		4
.L_37:
        /*0028*/ 	.byte	0x04, 0x17
        /*002a*/ 	.short	(.L_39 - .L_38)
.L_38:
        /*002c*/ 	.word	0x00000000
        /*0030*/ 	.short	0x0000
        /*0032*/ 	.short	0x0000
        /*0034*/ 	.byte	0x00, 0xf5, 0x21, 0x00


	//----- nvinfo : EIATTR_SPARSE_MMA_MASK
	.align		4
.L_39:
        /*0038*/ 	.byte	0x03, 0x50
        /*003a*/ 	.short	0x0000


	//----- nvinfo : EIATTR_MAXREG_COUNT
	.align		4
        /*003c*/ 	.byte	0x03, 0x1b
        /*003e*/ 	.short	0x00ff


	//----- nvinfo : EIATTR_MERCURY_ISA_VERSION
	.align		4
        /*0040*/ 	.byte	0x03, 0x5f
        /*0042*/ 	.short	0x0101


	//----- nvinfo : EIATTR_VRC_CTA_INIT_COUNT
	.align		4
        /*0044*/ 	.byte	0x02, 0x4a
	.zero		1
	.zero		1


	//----- nvinfo : EIATTR_EXIT_INSTR_OFFSETS
	.align		4
        /*0048*/ 	.byte	0x04, 0x1c
        /*004a*/ 	.short	(.L_41 - .L_40)


	//   ....[0]....
.L_40:
        /*004c*/ 	.word	0x00000100


	//   ....[1]....
        /*0050*/ 	.word	0x00000880


	//----- nvinfo : EIATTR_CRS_STACK_SIZE
	.align		4
.L_41:
        /*0054*/ 	.byte	0x04, 0x1e
        /*0056*/ 	.short	(.L_43 - .L_42)
.L_42:
        /*0058*/ 	.word	0x00000000


	//----- nvinfo : EIATTR_CBANK_PARAM_SIZE
	.align		4
.L_43:
        /*005c*/ 	.byte	0x03, 0x19
        /*005e*/ 	.short	0x0014


	//----- nvinfo : EIATTR_PARAM_CBANK
	.align		4
        /*0060*/ 	.byte	0x04, 0x0a
        /*0062*/ 	.short	(.L_45 - .L_44)
	.align		4
.L_44:
        /*0064*/ 	.word	index@(.nv.constant0.truncNorm)
        /*0068*/ 	.short	0x0380
        /*006a*/ 	.short	0x0014


	//----- nvinfo : EIATTR_SW_WAR
	.align		4
.L_45:
        /*006c*/ 	.byte	0x04, 0x36
        /*006e*/ 	.short	(.L_47 - .L_46)
.L_46:
        /*0070*/ 	.word	0x00000008
.L_47:


//--------------------- .nv.callgraph             --------------------------
	.section	.nv.callgraph,"",@"SHT_CUDA_CALLGRAPH"
	.align	4
	.sectionentsize	8
	.align		4
        /*0000*/ 	.word	0x00000000
	.align		4
        /*0004*/ 	.word	0xffffffff
	.align		4
        /*0008*/ 	.word	0x00000000
	.align		4
        /*000c*/ 	.word	0xfffffffe
	.align		4
        /*0010*/ 	.word	0x00000000
	.align		4
        /*0014*/ 	.word	0xfffffffd
	.align		4
        /*0018*/ 	.word	0x00000000
	.align		4
        /*001c*/ 	.word	0xfffffffc


//--------------------- .text.log_truncNorm       --------------------------
	.section	.text.log_truncNorm,"ax",@progbits
	.align	128
        .global         log_truncNorm
        .type           log_truncNorm,@function
        .size           log_truncNorm,(.L_x_24 - log_truncNorm)
        .other          log_truncNorm,@"STO_CUDA_ENTRY STV_DEFAULT"
log_truncNorm:
.text.log_truncNorm:
[----:B------:R-:W-:Y:S01]  /*0000*/  LDC R1, c[0x0][0x37c] ;  /* 0x0000df00ff017b82 */ /* 0x000fe20000000800 */
[----:B------:R-:W0:Y:S07]  /*0010*/  S2R R3, SR_TID.Z ;  /* 0x0000000000037919 */ /* 0x000e2e0000002300 */
[----:B------:R-:W-:Y:S01]  /*0020*/  S2UR UR4, SR_CTAID.X ;  /* 0x00000000000479c3 */ /* 0x000fe20000002500 */
[----:B------:R-:W1:Y:S01]  /*0030*/  LDCU UR6, c[0x0][0x370] ;  /* 0x00006e00ff0677ac */ /* 0x000e620008000800 */
[----:B------:R-:W2:Y:S01]  /*0040*/  S2R R5, SR_TID.Y ;  /* 0x0000000000057919 */ /* 0x000ea20000002200 */
[----:B------:R-:W3:Y:S01]  /*0050*/  LDCU UR7, c[0x0][0x360] ;  /* 0x00006c00ff0777ac */ /* 0x000ee20008000800 */
[----:B------:R-:W3:Y:S04]  /*0060*/  S2R R7, SR_TID.X ;  /* 0x0000000000077919 */ /* 0x000ee80000002100 */
[----:B------:R-:W1:Y:S01]  /*0070*/  S2UR UR5, SR_CTAID.Y ;  /* 0x00000000000579c3 */ /* 0x000e620000002600 */
[----:B------:R-:W2:Y:S07]  /*0080*/  LDCU UR8, c[0x0][0x364] ;  /* 0x00006c80ff0877ac */ /* 0x000eae0008000800 */
[----:B------:R-:W0:Y:S01]  /*0090*/  LDC R0, c[0x0][0x368] ;  /* 0x0000da00ff007b82 */ /* 0x000e220000000800 */
[----:B-1----:R-:W-:Y:S01]  /*00a0*/  UIMAD UR4, UR5, UR6, UR4 ;  /* 0x00000006050472a4 */ /* 0x002fe2000f8e0204 */
[----:B------:R-:W1:Y:S05]  /*00b0*/  LDCU UR5, c[0x0][0x390] ;  /* 0x00007200ff0577ac */ /* 0x000e6a0008000800 */
[----:B0-----:R-:W-:-:S04]  /*00c0*/  IMAD R0, R0, UR4, R3 ;  /* 0x0000000400007c24 */ /* 0x001fc8000f8e0203 */
[----:B--2---:R-:W-:-:S04]  /*00d0*/  IMAD R0, R0, UR8, R5 ;  /* 0x0000000800007c24 */ /* 0x004fc8000f8e0205 */
[----:B---3--:R-:W-:-:S05]  /*00e0*/  IMAD R0, R0, UR7, R7 ;  /* 0x0000000700007c24 */ /* 0x008fca000f8e0207 */
[----:B-1----:R-:W-:-:S13]  /*00f0*/  ISETP.GE.AND P0, PT, R0, UR5, PT ;  /* 0x0000000500007c0c */ /* 0x002fda000bf06270 */
[----:B------:R-:W-:Y:S05]  /*0100*/  @P0 EXIT ;  /* 0x000000000000094d */ /* 0x000fea0003800000 */
[----:B------:R-:W0:Y:S01]  /*0110*/  LDC.64 R8, c[0x0][0x388] ;  /* 0x0000e200ff087b82 */ /* 0x000e220000000a00 */
[----:B------:R-:W1:Y:S01]  /*0120*/  LDCU.64 UR4, c[0x0][0x358] ;  /* 0x00006b00ff0477ac */ /* 0x000e620008000a00 */
[----:B0-----:R-:W-:-:S06]  /*0130*/  IMAD.WIDE R8, R0, 0x4, R8 ;  /* 0x0000000400087825 */ /* 0x001fcc00078e0208 */
[----:B-1----:R-:W2:Y:S01]  /*0140*/  LDG.E R8, desc[UR4][R8.64] ;  /* 0x0000000408087981 */ /* 0x002ea2000c1e1900 */
[----:B------:R-:W-:Y:S01]  /*0150*/  IMAD.MOV.U32 R6, RZ, RZ, 0x652b82fe ;  /* 0x652b82feff067424 */ /* 0x000fe200078e00ff */
[----:B------:R-:W-:Y:S01]  /*0160*/  UMOV UR6, 0xfefa39ef ;  /* 0xfefa39ef00067882 */ /* 0x000fe20000000000 */
[----:B------:R-:W-:Y:S01]  /*0170*/  IMAD.MOV.U32 R7, RZ, RZ, 0x3ff71547 ;  /* 0x3ff71547ff077424 */ /* 0x000fe200078e00ff */
[----:B------:R-:W-:Y:S01]  /*0180*/  UMOV UR7, 0x3fe62e42 ;  /* 0x3fe62e4200077882 */ /* 0x000fe20000000000 */
[----:B------:R-:W0:Y:S01]  /*0190*/  MUFU.RCP64H R13, 2.5066280364990234375 ;  /* 0x40040d93000d7908 */ /* 0x000e220000001800 */
[----:B------:R-:W-:Y:S01]  /*01a0*/  MOV R12, 0x1 ;  /* 0x00000001000c7802 */ /* 0x000fe20000000f00 */
[----:B------:R-:W-:Y:S06]  /*01b0*/  BSSY.RECONVERGENT B0, `(.L_x_0) ;  /* 0x0000040000007945 */ /* 0x000fec0003800200 */
[----:B--2---:R1:W2:Y:S01]  /*01c0*/  F2F.F64.F32 R4, R8 ;  /* 0x0000000800047310 */ /* 0x0042a20000201800 */
[C---:B------:R-:W-:Y:S01]  /*01d0*/  FMUL R9, R8.reuse, 8388608 ;  /* 0x4b00000008097820 */ /* 0x040fe20000400000 */
[----:B------:R-:W-:-:S04]  /*01e0*/  FSETP.GEU.AND P0, PT, R8, 1.175494350822287508e-38, PT ;  /* 0x008000000800780b */ /* 0x000fc80003f0e000 */
[----:B-1----:R-:W-:Y:S01]  /*01f0*/  FSEL R8, R9, R8, !P0 ;  /* 0x0000000809087208 */ /* 0x002fe20004000000 */
[----:B--2---:R-:W-:-:S08]  /*0200*/  DMUL R2, R4, -0.5 ;  /* 0xbfe0000004027828 */ /* 0x004fd00000000000 */
[----:B------:R-:W-:-:S08]  /*0210*/  DMUL R4, R4, R2 ;  /* 0x0000000204047228 */ /* 0x000fd00000000000 */
[----:B------:R-:W-:Y:S02]  /*0220*/  DFMA R6, R4, R6, 6.75539944105574400000e+15 ;  /* 0x433800000406742b */ /* 0x000fe40000000006 */
[----:B------:R-:W-:-:S06]  /*0230*/  FSETP.GEU.AND P1, PT, |R5|, 4.1917929649353027344, PT ;  /* 0x4086232b0500780b */ /* 0x000fcc0003f2e200 */
[----:B------:R-:W-:-:S08]  /*0240*/  DADD R10, R6, -6.75539944105574400000e+15 ;  /* 0xc3380000060a7429 */ /* 0x000fd00000000000 */
[----:B------:R-:W-:Y:S01]  /*0250*/  DFMA R2, R10, -UR6, R4 ;  /* 0x800000060a027c2b */ /* 0x000fe20008000004 */
[----:B------:R-:W-:Y:S01]  /*0260*/  UMOV UR6, 0x3b39803f ;  /* 0x3b39803f00067882 */ /* 0x000fe20000000000 */
[----:B------:R-:W-:-:S06]  /*0270*/  UMOV UR7, 0x3c7abc9e ;  /* 0x3c7abc9e00077882 */ /* 0x000fcc0000000000 */
[----:B------:R-:W-:Y:S01]  /*0280*/  DFMA R10, R10, -UR6, R2 ;  /* 0x800000060a0a7c2b */ /* 0x000fe20008000002 */
[----:B------:R-:W-:Y:S01]  /*0290*/  UMOV UR6, 0x69ce2bdf ;  /* 0x69ce2bdf00067882 */ /* 0x000fe20000000000 */
[----:B------:R-:W-:Y:S01]  /*02a0*/  IMAD.MOV.U32 R2, RZ, RZ, -0x35dec16 ;  /* 0xfca213eaff027424 */ /* 0x000fe200078e00ff */
[----:B------:R-:W-:Y:S01]  /*02b0*/  UMOV UR7, 0x3e5ade15 ;  /* 0x3e5ade1500077882 */ /* 0x000fe20000000000 */
[----:B------:R-:W-:-:S06]  /*02c0*/  IMAD.MOV.U32 R3, RZ, RZ, 0x3e928af3 ;  /* 0x3e928af3ff037424 */ /* 0x000fcc00078e00ff */
[----:B------:R-:W-:Y:S01]  /*02d0*/  DFMA R2, R10, UR6, R2 ;  /* 0x000000060a027c2b */ /* 0x000fe20008000002 */
[----:B------:R-:W-:Y:S01]  /*02e0*/  UMOV UR6, 0x62401315 ;  /* 0x6240131500067882 */ /* 0x000fe20000000000 */
[----:B------:R-:W-:-:S06]  /*02f0*/  UMOV UR7, 0x3ec71dee ;  /* 0x3ec71dee00077882 */ /* 0x000fcc0000000000 */
[----:B------:R-:W-:Y:S01]  /*0300*/  DFMA R2, R10, R2, UR6 ;  /* 0x000000060a027e2b */ /* 0x000fe20008000002 */
        /* <DEDUP_REMOVED lines=21> */
[----:B------:R-:W-:Y:S02]  /*0460*/  IMAD.MOV.U32 R2, RZ, RZ, 0x1ff62705 ;  /* 0x1ff62705ff027424 */ /* 0x000fe400078e00ff */
[----:B------:R-:W-:-:S05]  /*0470*/  IMAD.MOV.U32 R3, RZ, RZ, 0x40040d93 ;  /* 0x40040d93ff037424 */ /* 0x000fca00078e00ff */
[----:B------:R-:W-:Y:S02]  /*0480*/  DFMA R14, R10, R14, 1 ;  /* 0x3ff000000a0e742b */ /* 0x000fe4000000000e */
[----:B0-----:R-:W-:-:S06]  /*0490*/  DFMA R18, R12, -R2, 1 ;  /* 0x3ff000000c12742b */ /* 0x001fcc0000000802 */
[----:B------:R-:W-:Y:S02]  /*04a0*/  DFMA R16, R10, R14, 1 ;  /* 0x3ff000000a10742b */ /* 0x000fe4000000000e */
[----:B------:R-:W-:-:S08]  /*04b0*/  DFMA R10, R18, R18, R18 ;  /* 0x00000012120a722b */ /* 0x000fd00000000012 */
[----:B------:R-:W-:Y:S02]  /*04c0*/  IMAD R15, R6, 0x100000, R17 ;  /* 0x00100000060f7824 */ /* 0x000fe400078e0211 */
[----:B------:R-:W-:Y:S01]  /*04d0*/  IMAD.MOV.U32 R14, RZ, RZ, R16 ;  /* 0x000000ffff0e7224 */ /* 0x000fe200078e0010 */
[----:B------:R-:W-:Y:S06]  /*04e0*/  @!P1 BRA `(.L_x_1) ;  /* 0x0000000000309947 */ /* 0x000fec0003800000 */
[----:B------:R-:W-:Y:S01]  /*04f0*/  FSETP.GEU.AND P2, PT, |R5|, 4.2275390625, PT ;  /* 0x408748000500780b */ /* 0x000fe20003f4e200 */
[C---:B------:R-:W-:Y:S02]  /*0500*/  DADD R14, R4.reuse, +INF ;  /* 0x7ff00000040e7429 */ /* 0x040fe40000000000 */
[----:B------:R-:W-:-:S08]  /*0510*/  DSETP.GEU.AND P1, PT, R4, RZ, PT ;  /* 0x000000ff0400722a */ /* 0x000fd00003f2e000 */
[----:B------:R-:W-:Y:S02]  /*0520*/  FSEL R14, R14, RZ, P1 ;  /* 0x000000ff0e0e7208 */ /* 0x000fe40000800000 */
[----:B------:R-:W-:Y:S02]  /*0530*/  @!P2 LEA.HI R7, R6, R6, RZ, 0x1 ;  /* 0x000000060607a211 */ /* 0x000fe400078f08ff */
[----:B------:R-:W-:Y:S02]  /*0540*/  FSEL R15, R15, RZ, P1 ;  /* 0x000000ff0f0f7208 */ /* 0x000fe40000800000 */
[----:B------:R-:W-:-:S05]  /*0550*/  @!P2 SHF.R.S32.HI R7, RZ, 0x1, R7 ;  /* 0x00000001ff07a819 */ /* 0x000fca0000011407 */
[----:B------:R-:W-:Y:S02]  /*0560*/  @!P2 IMAD.IADD R4, R6, 0x1, -R7 ;  /* 0x000000010604a824 */ /* 0x000fe400078e0a07 */
[----:B------:R-:W-:-:S03]  /*0570*/  @!P2 IMAD R17, R7, 0x100000, R17 ;  /* 0x001000000711a824 */ /* 0x000fc600078e0211 */
[----:B------:R-:W-:Y:S01]  /*0580*/  @!P2 LEA R5, R4, 0x3ff00000, 0x14 ;  /* 0x3ff000000405a811 */ /* 0x000fe200078ea0ff */
[----:B------:R-:W-:-:S06]  /*0590*/  @!P2 IMAD.MOV.U32 R4, RZ, RZ, RZ ;  /* 0x000000ffff04a224 */ /* 0x000fcc00078e00ff */
[----:B------:R-:W-:-:S11]  /*05a0*/  @!P2 DMUL R14, R16, R4 ;  /* 0x00000004100ea228 */ /* 0x000fd60000000000 */
.L_x_1:
[----:B------:R-:W-:Y:S05]  /*05b0*/  BSYNC.RECONVERGENT B0 ;  /* 0x0000000000007941 */ /* 0x000fea0003800200 */
.L_x_0:
[----:B------:R-:W0:Y:S01]  /*05c0*/  F2F.F32.F64 R5, R14 ;  /* 0x0000000e00057310 */ /* 0x000e220000301000 */
[----:B------:R-:W-:Y:S01]  /*05d0*/  DFMA R6, R12, R10, R12 ;  /* 0x0000000a0c06722b */ /* 0x000fe2000000000c */
[C---:B------:R-:W-:Y:S01]  /*05e0*/  IADD3 R4, PT, PT, R8.reuse, -0x3f2aaaab, RZ ;  /* 0xc0d5555508047810 */ /* 0x040fe20007ffe0ff */
[----:B------:R-:W-:Y:S01]  /*05f0*/  IMAD.MOV.U32 R10, RZ, RZ, 0x3e055027 ;  /* 0x3e055027ff0a7424 */ /* 0x000fe200078e00ff */
[----:B------:R-:W-:Y:S01]  /*0600*/  FSETP.NEU.AND P1, PT, R8, RZ, PT ;  /* 0x000000ff0800720b */ /* 0x000fe20003f2d000 */
[----:B------:R-:W-:Y:S01]  /*0610*/  BSSY.RECONVERGENT B0, `(.L_x_2) ;  /* 0x0000026000007945 */ /* 0x000fe20003800200 */
[----:B------:R-:W-:-:S03]  /*0620*/  LOP3.LUT R11, R4, 0xff800000, RZ, 0xc0, !PT ;  /* 0xff800000040b7812 */ /* 0x000fc600078ec0ff */
[C---:B------:R-:W-:Y:S02]  /*0630*/  DFMA R12, R6.reuse, -R2, 1 ;  /* 0x3ff00000060c742b */ /* 0x040fe40000000802 */
[----:B------:R-:W-:Y:S01]  /*0640*/  IMAD.IADD R9, R8, 0x1, -R11 ;  /* 0x0000000108097824 */ /* 0x000fe200078e0a0b */
[----:B------:R-:W-:Y:S01]  /*0650*/  I2FP.F32.S32 R11, R11 ;  /* 0x0000000b000b7245 */ /* 0x000fe20000201400 */
[----:B0-----:R-:W0:Y:S02]  /*0660*/  F2F.F64.F32 R4, R5 ;  /* 0x0000000500047310 */ /* 0x001e240000201800 */
[----:B------:R-:W-:Y:S02]  /*0670*/  FADD R9, R9, -1 ;  /* 0xbf80000009097421 */ /* 0x000fe40000000000 */
[----:B------:R-:W-:Y:S02]  /*0680*/  DFMA R6, R6, R12, R6 ;  /* 0x0000000c0606722b */ /* 0x000fe40000000006 */
[----:B------:R-:W-:-:S04]  /*0690*/  FFMA R10, R9, -R10, 0.14084610342979431152 ;  /* 0x3e1039f6090a7423 */ /* 0x000fc8000000080a */
[----:B------:R-:W-:-:S04]  /*06a0*/  FFMA R10, R9, R10, -0.12148627638816833496 ;  /* 0xbdf8cdcc090a7423 */ /* 0x000fc8000000000a */
[----:B------:R-:W-:Y:S01]  /*06b0*/  FFMA R10, R9, R10, 0.13980610668659210205 ;  /* 0x3e0f2955090a7423 */ /* 0x000fe2000000000a */
[----:B0-----:R-:W-:Y:S01]  /*06c0*/  DMUL R12, R4, R6 ;  /* 0x00000006040c7228 */ /* 0x001fe20000000000 */
[----:B------:R-:W-:Y:S02]  /*06d0*/  FSETP.GEU.AND P3, PT, |R5|, 6.5827683646048100446e-37, PT ;  /* 0x036000000500780b */ /* 0x000fe40003f6e200 */
[----:B------:R-:W-:-:S04]  /*06e0*/  FFMA R10, R9, R10, -0.16684235632419586182 ;  /* 0xbe2ad8b9090a7423 */ /* 0x000fc8000000000a */
[----:B------:R-:W-:Y:S01]  /*06f0*/  FFMA R10, R9, R10, 0.20012299716472625732 ;  /* 0x3e4ced0b090a7423 */ /* 0x000fe2000000000a */
[----:B------:R-:W-:-:S03]  /*0700*/  DFMA R2, R12, -R2, R4 ;  /* 0x800000020c02722b */ /* 0x000fc60000000004 */
[----:B------:R-:W-:-:S04]  /*0710*/  FFMA R10, R9, R10, -0.24999669194221496582 ;  /* 0xbe7fff22090a7423 */ /* 0x000fc8000000000a */
[C---:B------:R-:W-:Y:S01]  /*0720*/  FFMA R10, R9.reuse, R10, 0.33333182334899902344 ;  /* 0x3eaaaa78090a7423 */ /* 0x040fe2000000000a */
[----:B------:R-:W-:Y:S01]  /*0730*/  DFMA R2, R6, R2, R12 ;  /* 0x000000020602722b */ /* 0x000fe2000000000c */
[----:B------:R-:W-:Y:S02]  /*0740*/  FSEL R6, RZ, -23, P0 ;  /* 0xc1b80000ff067808 */ /* 0x000fe40000000000 */
[----:B------:R-:W-:Y:S01]  /*0750*/  FFMA R10, R9, R10, -0.5 ;  /* 0xbf000000090a7423 */ /* 0x000fe2000000000a */
[----:B------:R-:W-:Y:S01]  /*0760*/  ISETP.GT.U32.AND P0, PT, R8, 0x7f7fffff, PT ;  /* 0x7f7fffff0800780c */ /* 0x000fe20003f04070 */
[----:B------:R-:W-:Y:S02]  /*0770*/  IMAD.MOV.U32 R7, RZ, RZ, 0x7f800000 ;  /* 0x7f800000ff077424 */ /* 0x000fe400078e00ff */
[----:B------:R-:W-:Y:S01]  /*0780*/  FFMA R6, R11, 1.1920928955078125e-07, R6 ;  /* 0x340000000b067823 */ /* 0x000fe20000000006 */
[----:B------:R-:W-:Y:S02]  /*0790*/  FMUL R10, R9, R10 ;  /* 0x0000000a090a7220 */ /* 0x000fe40000400000 */
[----:B------:R-:W-:-:S02]  /*07a0*/  FFMA R11, RZ, 2.0633285045623779297, R3 ;  /* 0x40040d93ff0b7823 */ /* 0x000fc40000000003 */
[----:B------:R-:W-:-:S03]  /*07b0*/  FFMA R9, R9, R10, R9 ;  /* 0x0000000a09097223 */ /* 0x000fc60000000009 */
[----:B------:R-:W-:Y:S01]  /*07c0*/  FSETP.GT.AND P2, PT, |R11|, 1.469367938527859385e-39, PT ;  /* 0x001000000b00780b */ /* 0x000fe20003f44200 */
[----:B------:R-:W-:Y:S01]  /*07d0*/  FFMA R10, R6, 0.69314718246459960938, R9 ;  /* 0x3f317218060a7823 */ /* 0x000fe20000000009 */
[----:B------:R-:W-:-:S05]  /*07e0*/  @P0 FFMA R10, R8, R7, +INF ;  /* 0x7f800000080a0423 */ /* 0x000fca0000000007 */
[----:B------:R-:W-:-:S06]  /*07f0*/  FSEL R10, R10, -INF , P1 ;  /* 0xff8000000a0a7808 */ /* 0x000fcc0000800000 */
[----:B------:R-:W-:Y:S05]  /*0800*/  @P2 BRA P3, `(.L_x_3) ;  /* 0x0000000000182947 */ /* 0x000fea0001800000 */
[----:B------:R-:W-:Y:S01]  /*0810*/  IMAD.MOV.U32 R8, RZ, RZ, R4 ;  /* 0x000000ffff087224 */ /* 0x000fe200078e0004 */
[----:B------:R-:W-:Y:S01]  /*0820*/  MOV R6, 0x1ff62705 ;  /* 0x1ff6270500067802 */ /* 0x000fe20000000f00 */
[----:B------:R-:W-:Y:S01]  /*0830*/  IMAD.MOV.U32 R9, RZ, RZ, R5 ;  /* 0x000000ffff097224 */ /* 0x000fe200078e0005 */
[----:B------:R-:W-:Y:S01]  /*0840*/  MOV R12, 0x870 ;  /* 0x00000870000c7802 */ /* 0x000fe20000000f00 */
[----:B------:R-:W-:-:S07]  /*0850*/  IMAD.MOV.U32 R7, RZ, RZ, 0x40040d93 ;  /* 0x40040d93ff077424 */ /* 0x000fce00078e00ff */
[----:B------:R-:W-:Y:S05]  /*0860*/  CALL.REL.NOINC `($__internal_0_$__cuda_sm20_div_rn_f64_full) ;  /* 0x0000000000807944 */ /* 0x000fea0003c00000 */
.L_x_3:
[----:B------:R-:W-:Y:S05]  /*0870*/  BSYNC.RECONVERGENT B0 ;  /* 0x0000000000007941 */ /* 0x000fea0003800200 */
.L_x_2:
[----:B------:R-:W0:Y:S01]  /*0880*/  MUFU.RCP64H R5, 0.34134459495544433594 ;  /* 0x3fd5d89700057908 */ /* 0x000e220000001800 */
[----:B------:R-:W-:Y:S01]  /*0890*/  IMAD.MOV.U32 R8, RZ, RZ, -0x5dbe5c0b ;  /* 0xa241a3f5ff087424 */ /* 0x000fe200078e00ff */
[----:B------:R-:W-:Y:S01]  /*08a0*/  BSSY.RECONVERGENT B0, `(.L_x_4) ;  /* 0x0000017000007945 */ /* 0x000fe20003800200 */
[----:B------:R-:W-:Y:S02]  /*08b0*/  IMAD.MOV.U32 R9, RZ, RZ, 0x3fd5d897 ;  /* 0x3fd5d897ff097424 */ /* 0x000fe400078e00ff */
[----:B------:R-:W-:-:S03]  /*08c0*/  IMAD.MOV.U32 R4, RZ, RZ, 0x1 ;  /* 0x00000001ff047424 */ /* 0x000fc600078e00ff */
[----:B------:R-:W1:Y:S03]  /*08d0*/  F2F.F64.F32 R10, R10 ;  /* 0x0000000a000a7310 */ /* 0x000e660000201800 */
[----:B0-----:R-:W-:Y:S02]  /*08e0*/  DFMA R6, R4, -R8, 1 ;  /* 0x3ff000000406742b */ /* 0x001fe40000000808 */
[----:B-1----:R-:W-:-:S06]  /*08f0*/  DMUL R12, R10, R2 ;  /* 0x000000020a0c7228 */ /* 0x002fcc0000000000 */
[----:B------:R-:W-:-:S08]  /*0900*/  DFMA R6, R6, R6, R6 ;  /* 0x000000060606722b */ /* 0x000fd00000000006 */
[----:B------:R-:W-:Y:S01]  /*0910*/  DFMA R6, R4, R6, R4 ;  /* 0x000000060406722b */ /* 0x000fe20000000004 */
[----:B------:R-:W-:-:S07]  /*0920*/  FSETP.GEU.AND P1, PT, |R13|, 6.5827683646048100446e-37, PT ;  /* 0x036000000d00780b */ /* 0x000fce0003f2e200 */
[----:B------:R-:W-:-:S08]  /*0930*/  DFMA R4, R6, -R8, 1 ;  /* 0x3ff000000604742b */ /* 0x000fd00000000808 */
[----:B------:R-:W-:-:S08]  /*0940*/  DFMA R4, R6, R4, R6 ;  /* 0x000000040604722b */ /* 0x000fd00000000006 */
[----:B------:R-:W-:-:S08]  /*0950*/  DMUL R2, R12, R4 ;  /* 0x000000040c027228 */ /* 0x000fd00000000000 */
[----:B------:R-:W-:-:S08]  /*0960*/  DFMA R6, R2, -R8, R12 ;  /* 0x800000080206722b */ /* 0x000fd0000000000c */
[----:B------:R-:W-:-:S10]  /*0970*/  DFMA R2, R4, R6, R2 ;  /* 0x000000060402722b */ /* 0x000fd40000000002 */
[----:B------:R-:W-:-:S05]  /*0980*/  FFMA R4, RZ, 1.670672297477722168, R3 ;  /* 0x3fd5d897ff047823 */ /* 0x000fca0000000003 */
[----:B------:R-:W-:-:S13]  /*0990*/  FSETP.GT.AND P0, PT, |R4|, 1.469367938527859385e-39, PT ;  /* 0x001000000400780b */ /* 0x000fda0003f04200 */
[----:B------:R-:W-:Y:S05]  /*09a0*/  @P0 BRA P1, `(.L_x_5) ;  /* 0x0000000000180947 */ /* 0x000fea0000800000 */
[----:B------:R-:W-:Y:S01]  /*09b0*/  IMAD.MOV.U32 R8, RZ, RZ, R12 ;  /* 0x000000ffff087224 */ /* 0x000fe200078e000c */
[----:B------:R-:W-:Y:S01]  /*09c0*/  MOV R9, R13 ;  /* 0x0000000d00097202 */ /* 0x000fe20000000f00 */
[----:B------:R-:W-:Y:S01]  /*09d0*/  IMAD.MOV.U32 R6, RZ, RZ, -0x5dbe5c0b ;  /* 0xa241a3f5ff067424 */ /* 0x000fe200078e00ff */
[----:B------:R-:W-:Y:S01]  /*09e0*/  MOV R12, 0xa10 ;  /* 0x00000a10000c7802 */ /* 0x000fe20000000f00 */
[----:B------:R-:W-:-:S07]  /*09f0*/  IMAD.MOV.U32 R7, RZ, RZ, 0x3fd5d897 ;  /* 0x3fd5d897ff077424 */ /* 0x000fce00078e00ff */
[----:B------:R-:W-:Y:S05]  /*0a00*/  CALL.REL.NOINC `($__internal_0_$__cuda_sm20_div_rn_f64_full) ;  /* 0x0000000000187944 */ /* 0x000fea0003c00000 */
.L_x_5:
[----:B------:R-:W-:Y:S05]  /*0a10*/  BSYNC.RECONVERGENT B0 ;  /* 0x0000000000007941 */ /* 0x000fea0003800200 */
.L_x_4:
[----:B------:R-:W0:Y:S01]  /*0a20*/  LDC.64 R4, c[0x0][0x380] ;  /* 0x0000e000ff047b82 */ /* 0x000e220000000a00 */
[----:B------:R-:W1:Y:S01]  /*0a30*/  F2F.F32.F64 R3, R2 ;  /* 0x0000000200037310 */ /* 0x000e620000301000 */
[----:B0-----:R-:W-:-:S05]  /*0a40*/  IMAD.WIDE R4, R0, 0x4, R4 ;  /* 0x0000000400047825 */ /* 0x001fca00078e0204 */
[----:B-1----:R-:W-:Y:S01]  /*0a50*/  STG.E desc[UR4][R4.64], R3 ;  /* 0x0000000304007986 */ /* 0x002fe2000c101904 */
[----:B------:R-:W-:Y:S05]  /*0a60*/  EXIT ;  /* 0x000000000000794d */ /* 0x000fea0003800000 */
        .weak           $__internal_0_$__cuda_sm20_div_rn_f64_full
        .type           $__internal_0_$__cuda_sm20_div_rn_f64_full,@function
        .size           $__internal_0_$__cuda_sm20_div_rn_f64_full,(.L_x_24 - $__internal_0_$__cuda_sm20_div_rn_f64_full)
$__internal_0_$__cuda_sm20_div_rn_f64_full:
[C---:B------:R-:W-:Y:S01]  /*0a70*/  FSETP.GEU.AND P0, PT, |R7|.reuse, 1.469367938527859385e-39, PT ;  /* 0x001000000700780b */ /* 0x040fe20003f0e200 */
[----:B------:R-:W-:Y:S01]  /*0a80*/  IMAD.MOV.U32 R16, RZ, RZ, 0x1 ;  /* 0x00000001ff107424 */ /* 0x000fe200078e00ff */
[----:B------:R-:W-:Y:S01]  /*0a90*/  LOP3.LUT R4, R7, 0x800fffff, RZ, 0xc0, !PT ;  /* 0x800fffff07047812 */ /* 0x000fe200078ec0ff */
[----:B------:R-:W-:Y:S01]  /*0aa0*/  IMAD.MOV.U32 R13, RZ, RZ, 0x1ca00000 ;  /* 0x1ca00000ff0d7424 */ /* 0x000fe200078e00ff */
[C---:B------:R-:W-:Y:S01]  /*0ab0*/  FSETP.GEU.AND P2, PT, |R9|.reuse, 1.469367938527859385e-39, PT ;  /* 0x001000000900780b */ /* 0x040fe20003f4e200 */
[----:B------:R-:W-:Y:S01]  /*0ac0*/  BSSY.RECONVERGENT B1, `(.L_x_6) ;  /* 0x0000053000017945 */ /* 0x000fe20003800200 */
[----:B------:R-:W-:Y:S01]  /*0ad0*/  LOP3.LUT R5, R4, 0x3ff00000, RZ, 0xfc, !PT ;  /* 0x3ff0000004057812 */ /* 0x000fe200078efcff */
[----:B------:R-:W-:Y:S01]  /*0ae0*/  IMAD.MOV.U32 R4, RZ, RZ, R6 ;  /* 0x000000ffff047224 */ /* 0x000fe200078e0006 */
[----:B------:R-:W-:Y:S02]  /*0af0*/  LOP3.LUT R11, R9, 0x7ff00000, RZ, 0xc0, !PT ;  /* 0x7ff00000090b7812 */ /* 0x000fe400078ec0ff */
[----:B------:R-:W-:-:S03]  /*0b00*/  LOP3.LUT R14, R7, 0x7ff00000, RZ, 0xc0, !PT ;  /* 0x7ff00000070e7812 */ /* 0x000fc600078ec0ff */
[----:B------:R-:W-:Y:S01]  /*0b10*/  @!P0 DMUL R4, R6, 8.98846567431157953865e+307 ;  /* 0x7fe0000006048828 */ /* 0x000fe20000000000 */
[----:B------:R-:W-:-:S03]  /*0b20*/  ISETP.GE.U32.AND P1, PT, R11, R14, PT ;  /* 0x0000000e0b00720c */ /* 0x000fc60003f26070 */
[----:B------:R-:W-:Y:S02]  /*0b30*/  @!P2 LOP3.LUT R18, R7, 0x7ff00000, RZ, 0xc0, !PT ;  /* 0x7ff000000712a812 */ /* 0x000fe400078ec0ff */
[----:B------:R-:W0:Y:S02]  /*0b40*/  MUFU.RCP64H R17, R5 ;  /* 0x0000000500117308 */ /* 0x000e240000001800 */
[----:B------:R-:W-:Y:S01]  /*0b50*/  @!P2 ISETP.GE.U32.AND P3, PT, R11, R18, PT ;  /* 0x000000120b00a20c */ /* 0x000fe20003f66070 */
[----:B------:R-:W-:-:S03]  /*0b60*/  @!P2 IMAD.MOV.U32 R18, RZ, RZ, RZ ;  /* 0x000000ffff12a224 */ /* 0x000fc600078e00ff */
[----:B------:R-:W-:-:S04]  /*0b70*/  @!P2 SEL R15, R13, 0x63400000, !P3 ;  /* 0x634000000d0fa807 */ /* 0x000fc80005800000 */
[----:B------:R-:W-:-:S04]  /*0b80*/  @!P2 LOP3.LUT R15, R15, 0x80000000, R9, 0xf8, !PT ;  /* 0x800000000f0fa812 */ /* 0x000fc800078ef809 */
[----:B------:R-:W-:Y:S01]  /*0b90*/  @!P2 LOP3.LUT R19, R15, 0x100000, RZ, 0xfc, !PT ;  /* 0x001000000f13a812 */ /* 0x000fe200078efcff */
[----:B0-----:R-:W-:-:S08]  /*0ba0*/  DFMA R2, R16, -R4, 1 ;  /* 0x3ff000001002742b */ /* 0x001fd00000000804 */
[----:B------:R-:W-:-:S08]  /*0bb0*/  DFMA R2, R2, R2, R2 ;  /* 0x000000020202722b */ /* 0x000fd00000000002 */
[----:B------:R-:W-:Y:S01]  /*0bc0*/  DFMA R16, R16, R2, R16 ;  /* 0x000000021010722b */ /* 0x000fe20000000010 */
[----:B------:R-:W-:Y:S02]  /*0bd0*/  SEL R3, R13, 0x63400000, !P1 ;  /* 0x634000000d037807 */ /* 0x000fe40004800000 */
[----:B------:R-:W-:Y:S02]  /*0be0*/  MOV R2, R8 ;  /* 0x0000000800027202 */ /* 0x000fe40000000f00 */
[----:B------:R-:W-:-:S03]  /*0bf0*/  LOP3.LUT R3, R3, 0x800fffff, R9, 0xf8, !PT ;  /* 0x800fffff03037812 */ /* 0x000fc600078ef809 */
[----:B------:R-:W-:-:S03]  /*0c00*/  DFMA R20, R16, -R4, 1 ;  /* 0x3ff000001014742b */ /* 0x000fc60000000804 */
[----:B------:R-:W-:-:S05]  /*0c10*/  @!P2 DFMA R2, R2, 2, -R18 ;  /* 0x400000000202a82b */ /* 0x000fca0000000812 */
[----:B------:R-:W-:Y:S01]  /*0c20*/  DFMA R16, R16, R20, R16 ;  /* 0x000000141010722b */ /* 0x000fe20000000010 */
[----:B------:R-:W-:Y:S02]  /*0c30*/  IMAD.MOV.U32 R21, RZ, RZ, R11 ;  /* 0x000000ffff157224 */ /* 0x000fe400078e000b */
[----:B------:R-:W-:Y:S01]  /*0c40*/  IMAD.MOV.U32 R20, RZ, RZ, R14 ;  /* 0x000000ffff147224 */ /* 0x000fe200078e000e */
[----:B------:R-:W-:Y:S02]  /*0c50*/  @!P0 LOP3.LUT R20, R5, 0x7ff00000, RZ, 0xc0, !PT ;  /* 0x7ff0000005148812 */ /* 0x000fe400078ec0ff */
[----:B------:R-:W-:Y:S02]  /*0c60*/  @!P2 LOP3.LUT R21, R3, 0x7ff00000, RZ, 0xc0, !PT ;  /* 0x7ff000000315a812 */ /* 0x000fe400078ec0ff */
[----:B------:R-:W-:Y:S01]  /*0c70*/  DMUL R18, R16, R2 ;  /* 0x0000000210127228 */ /* 0x000fe20000000000 */
[----:B------:R-:W-:Y:S02]  /*0c80*/  VIADD R23, R20, 0xffffffff ;  /* 0xffffffff14177836 */ /* 0x000fe40000000000 */
[----:B------:R-:W-:-:S05]  /*0c90*/  VIADD R22, R21, 0xffffffff ;  /* 0xffffffff15167836 */ /* 0x000fca0000000000 */
[----:B------:R-:W-:Y:S01]  /*0ca0*/  DFMA R14, R18, -R4, R2 ;  /* 0x80000004120e722b */ /* 0x000fe20000000002 */
[----:B------:R-:W-:-:S04]  /*0cb0*/  ISETP.GT.U32.AND P0, PT, R22, 0x7feffffe, PT ;  /* 0x7feffffe1600780c */ /* 0x000fc80003f04070 */
[----:B------:R-:W-:-:S03]  /*0cc0*/  ISETP.GT.U32.OR P0, PT, R23, 0x7feffffe, P0 ;  /* 0x7feffffe1700780c */ /* 0x000fc60000704470 */
[----:B------:R-:W-:-:S10]  /*0cd0*/  DFMA R14, R16, R14, R18 ;  /* 0x0000000e100e722b */ /* 0x000fd40000000012 */
[----:B------:R-:W-:Y:S05]  /*0ce0*/  @P0 BRA `(.L_x_7) ;  /* 0x00000000006c0947 */ /* 0x000fea0003800000 */
[----:B------:R-:W-:-:S04]  /*0cf0*/  LOP3.LUT R16, R7, 0x7ff00000, RZ, 0xc0, !PT ;  /* 0x7ff0000007107812 */ /* 0x000fc800078ec0ff */
[CC--:B------:R-:W-:Y:S02]  /*0d00*/  VIADDMNMX R8, R11.reuse, -R16.reuse, 0xb9600000, !PT ;  /* 0xb96000000b087446 */ /* 0x0c0fe40007800910 */
[----:B------:R-:W-:Y:S02]  /*0d10*/  ISETP.GE.U32.AND P0, PT, R11, R16, PT ;  /* 0x000000100b00720c */ /* 0x000fe40003f06070 */
[----:B------:R-:W-:Y:S02]  /*0d20*/  VIMNMX R8, PT, PT, R8, 0x46a00000, PT ;  /* 0x46a0000008087848 */ /* 0x000fe40003fe0100 */
[----:B------:R-:W-:-:S04]  /*0d30*/  SEL R11, R13, 0x63400000, !P0 ;  /* 0x634000000d0b7807 */ /* 0x000fc80004000000 */
[----:B------:R-:W-:Y:S01]  /*0d40*/  IADD3 R11, PT, PT, -R11, R8, RZ ;  /* 0x000000080b0b7210 */ /* 0x000fe20007ffe1ff */
[----:B------:R-:W-:-:S04]  /*0d50*/  IMAD.MOV.U32 R8, RZ, RZ, RZ ;  /* 0x000000ffff087224 */ /* 0x000fc800078e00ff */
[----:B------:R-:W-:-:S06]  /*0d60*/  VIADD R9, R11, 0x7fe00000 ;  /* 0x7fe000000b097836 */ /* 0x000fcc0000000000 */
[----:B------:R-:W-:-:S10]  /*0d70*/  DMUL R16, R14, R8 ;  /* 0x000000080e107228 */ /* 0x000fd40000000000 */
[----:B------:R-:W-:-:S13]  /*0d80*/  FSETP.GTU.AND P0, PT, |R17|, 1.469367938527859385e-39, PT ;  /* 0x001000001100780b */ /* 0x000fda0003f0c200 */
[----:B------:R-:W-:Y:S05]  /*0d90*/  @P0 BRA `(.L_x_8) ;  /* 0x0000000000940947 */ /* 0x000fea0003800000 */
[----:B------:R-:W-:Y:S01]  /*0da0*/  DFMA R2, R14, -R4, R2 ;  /* 0x800000040e02722b */ /* 0x000fe20000000002 */
[----:B------:R-:W-:-:S09]  /*0db0*/  IMAD.MOV.U32 R8, RZ, RZ, RZ ;  /* 0x000000ffff087224 */ /* 0x000fd200078e00ff */
[C---:B------:R-:W-:Y:S02]  /*0dc0*/  FSETP.NEU.AND P0, PT, R3.reuse, RZ, PT ;  /* 0x000000ff0300720b */ /* 0x040fe40003f0d000 */
[----:B------:R-:W-:-:S04]  /*0dd0*/  LOP3.LUT R7, R3, 0x80000000, R7, 0x48, !PT ;  /* 0x8000000003077812 */ /* 0x000fc800078e4807 */
[----:B------:R-:W-:-:S07]  /*0de0*/  LOP3.LUT R9, R7, R9, RZ, 0xfc, !PT ;  /* 0x0000000907097212 */ /* 0x000fce00078efcff */
[----:B------:R-:W-:Y:S05]  /*0df0*/  @!P0 BRA `(.L_x_8) ;  /* 0x00000000007c8947 */ /* 0x000fea0003800000 */
[----:B------:R-:W-:Y:S01]  /*0e00*/  IMAD.MOV R3, RZ, RZ, -R11 ;  /* 0x000000ffff037224 */ /* 0x000fe200078e0a0b */
[----:B------:R-:W-:Y:S01]  /*0e10*/  DMUL.RP R8, R14, R8 ;  /* 0x000000080e087228 */ /* 0x000fe20000008000 */
[----:B------:R-:W-:-:S06]  /*0e20*/  IMAD.MOV.U32 R2, RZ, RZ, RZ ;  /* 0x000000ffff027224 */ /* 0x000fcc00078e00ff */
[----:B------:R-:W-:-:S03]  /*0e30*/  DFMA R2, R16, -R2, R14 ;  /* 0x800000021002722b */ /* 0x000fc6000000000e */
[----:B------:R-:W-:-:S03]  /*0e40*/  LOP3.LUT R7, R9, R7, RZ, 0x3c, !PT ;  /* 0x0000000709077212 */ /* 0x000fc600078e3cff */
[----:B------:R-:W-:-:S04]  /*0e50*/  IADD3 R2, PT, PT, -R11, -0x43300000, RZ ;  /* 0xbcd000000b027810 */ /* 0x000fc80007ffe1ff */
[----:B------:R-:W-:-:S04]  /*0e60*/  FSETP.NEU.AND P0, PT, |R3|, R2, PT ;  /* 0x000000020300720b */ /* 0x000fc80003f0d200 */
[----:B------:R-:W-:Y:S02]  /*0e70*/  FSEL R16, R8, R16, !P0 ;  /* 0x0000001008107208 */ /* 0x000fe40004000000 */
[----:B------:R-:W-:Y:S01]  /*0e80*/  FSEL R17, R7, R17, !P0 ;  /* 0x0000001107117208 */ /* 0x000fe20004000000 */
[----:B------:R-:W-:Y:S06]  /*0e90*/  BRA `(.L_x_8) ;  /* 0x0000000000547947 */ /* 0x000fec0003800000 */
.L_x_7:
[----:B------:R-:W-:-:S14]  /*0ea0*/  DSETP.NAN.AND P0, PT, R8, R8, PT ;  /* 0x000000080800722a */ /* 0x000fdc0003f08000 */
[----:B------:R-:W-:Y:S05]  /*0eb0*/  @P0 BRA `(.L_x_9) ;  /* 0x0000000000440947 */ /* 0x000fea0003800000 */
[----:B------:R-:W-:-:S14]  /*0ec0*/  DSETP.NAN.AND P0, PT, R6, R6, PT ;  /* 0x000000060600722a */ /* 0x000fdc0003f08000 */
[----:B------:R-:W-:Y:S05]  /*0ed0*/  @P0 BRA `(.L_x_10) ;  /* 0x0000000000300947 */ /* 0x000fea0003800000 */
[----:B------:R-:W-:Y:S01]  /*0ee0*/  ISETP.NE.AND P0, PT, R21, R20, PT ;  /* 0x000000141500720c */ /* 0x000fe20003f05270 */
[----:B------:R-:W-:Y:S01]  /*0ef0*/  IMAD.MOV.U32 R17, RZ, RZ, -0x80000 ;  /* 0xfff80000ff117424 */ /* 0x000fe200078e00ff */
[----:B------:R-:W-:-:S11]  /*0f00*/  MOV R16, 0x0 ;  /* 0x0000000000107802 */ /* 0x000fd60000000f00 */
[----:B------:R-:W-:Y:S05]  /*0f10*/  @!P0 BRA `(.L_x_8) ;  /* 0x0000000000348947 */ /* 0x000fea0003800000 */
[----:B------:R-:W-:Y:S02]  /*0f20*/  ISETP.NE.AND P0, PT, R21, 0x7ff00000, PT ;  /* 0x7ff000001500780c */ /* 0x000fe40003f05270 */
[----:B------:R-:W-:Y:S02]  /*0f30*/  LOP3.LUT R17, R9, 0x80000000, R7, 0x48, !PT ;  /* 0x8000000009117812 */ /* 0x000fe400078e4807 */
[----:B------:R-:W-:-:S13]  /*0f40*/  ISETP.EQ.OR P0, PT, R20, RZ, !P0 ;  /* 0x000000ff1400720c */ /* 0x000fda0004702670 */
[----:B------:R-:W-:Y:S01]  /*0f50*/  @P0 LOP3.LUT R2, R17, 0x7ff00000, RZ, 0xfc, !PT ;  /* 0x7ff0000011020812 */ /* 0x000fe200078efcff */
[----:B------:R-:W-:Y:S02]  /*0f60*/  @!P0 IMAD.MOV.U32 R16, RZ, RZ, RZ ;  /* 0x000000ffff108224 */ /* 0x000fe400078e00ff */
[----:B------:R-:W-:Y:S02]  /*0f70*/  @P0 IMAD.MOV.U32 R16, RZ, RZ, RZ ;  /* 0x000000ffff100224 */ /* 0x000fe400078e00ff */
[----:B------:R-:W-:Y:S01]  /*0f80*/  @P0 IMAD.MOV.U32 R17, RZ, RZ, R2 ;  /* 0x000000ffff110224 */ /* 0x000fe200078e0002 */
[----:B------:R-:W-:Y:S06]  /*0f90*/  BRA `(.L_x_8) ;  /* 0x0000000000147947 */ /* 0x000fec0003800000 */
.L_x_10:
[----:B------:R-:W-:Y:S01]  /*0fa0*/  LOP3.LUT R17, R7, 0x80000, RZ, 0xfc, !PT ;  /* 0x0008000007117812 */ /* 0x000fe200078efcff */
[----:B------:R-:W-:Y:S01]  /*0fb0*/  IMAD.MOV.U32 R16, RZ, RZ, R6 ;  /* 0x000000ffff107224 */ /* 0x000fe200078e0006 */
[----:B------:R-:W-:Y:S06]  /*0fc0*/  BRA `(.L_x_8) ;  /* 0x0000000000087947 */ /* 0x000fec0003800000 */
.L_x_9:
[----:B------:R-:W-:Y:S02]  /*0fd0*/  LOP3.LUT R17, R9, 0x80000, RZ, 0xfc, !PT ;  /* 0x0008000009117812 */ /* 0x000fe400078efcff */
[----:B------:R-:W-:-:S07]  /*0fe0*/  MOV R16, R8 ;  /* 0x0000000800107202 */ /* 0x000fce0000000f00 */
.L_x_8:
[----:B------:R-:W-:Y:S05]  /*0ff0*/  BSYNC.RECONVERGENT B1 ;  /* 0x0000000000017941 */ /* 0x000fea0003800200 */
.L_x_6:
[----:B------:R-:W-:Y:S02]  /*1000*/  IMAD.MOV.U32 R13, RZ, RZ, 0x0 ;  /* 0x00000000ff0d7424 */ /* 0x000fe400078e00ff */
[----:B------:R-:W-:Y:S02]  /*1010*/  IMAD.MOV.U32 R2, RZ, RZ, R16 ;  /* 0x000000ffff027224 */ /* 0x000fe400078e0010 */
[----:B------:R-:W-:Y:S01]  /*1020*/  IMAD.MOV.U32 R3, RZ, RZ, R17 ;  /* 0x000000ffff037224 */ /* 0x000fe200078e0011 */
[----:B------:R-:W-:Y:S06]  /*1030*/  RET.REL.NODEC R12 `(log_truncNorm) ;  /* 0xffffffec0cf07950 */ /* 0x000fec0003c3ffff */
.L_x_11:
[----:B------:R-:W-:-:S00]  /*1040*/  BRA `(.L_x_11) ;  /* 0xfffffffc00fc7947 */ /* 0x000fc0000383ffff */
[----:B------:R-:W-:-:S00]  /*1050*/  NOP ;  /* 0x0000000000007918 */ /* 0x000fc00000000000 */
        /* <DEDUP_REMOVED lines=10> */
.L_x_24:


//--------------------- .text.truncNorm           --------------------------
	.section	.text.truncNorm,"ax",@progbits
	.align	128
        .global         truncNorm
        .type           truncNorm,@function
        .size           truncNorm,(.L_x_25 - truncNorm)
        .other          truncNorm,@"STO_CUDA_ENTRY STV_DEFAULT"
truncNorm:
.text.truncNorm:
        /* <DEDUP_REMOVED lines=19> */
[----:B0-----:R-:W-:-:S05]  /*0130*/  IMAD.WIDE R10, R0, 0x4, R10 ;  /* 0x00000004000a7825 */ /* 0x001fca00078e020a */
[----:B-1----:R0:W2:Y:S01]  /*0140*/  LDG.E R4, desc[UR4][R10.64] ;  /* 0x000000040a047981 */ /* 0x0020a2000c1e1900 */
[----:B------:R-:W-:Y:S01]  /*0150*/  IMAD.MOV.U32 R6, RZ, RZ, 0x652b82fe ;  /* 0x652b82feff067424 */ /* 0x000fe200078e00ff */
[----:B------:R-:W-:Y:S01]  /*0160*/  UMOV UR6, 0xfefa39ef ;  /* 0xfefa39ef00067882 */ /* 0x000fe20000000000 */
[----:B------:R-:W-:Y:S01]  /*0170*/  IMAD.MOV.U32 R7, RZ, RZ, 0x3ff71547 ;  /* 0x3ff71547ff077424 */ /* 0x000fe200078e00ff */
[----:B------:R-:W-:Y:S01]  /*0180*/  UMOV UR7, 0x3fe62e42 ;  /* 0x3fe62e4200077882 */ /* 0x000fe20000000000 */
[----:B------:R-:W-:Y:S01]  /*0190*/  BSSY.RECONVERGENT B0, `(.L_x_12) ;  /* 0x000003f000007945 */ /* 0x000fe20003800200 */
[----:B0-----:R-:W-:Y:S02]  /*01a0*/  IMAD.MOV.U32 R10, RZ, RZ, -0x35dec16 ;  /* 0xfca213eaff0a7424 */ /* 0x001fe400078e00ff */
[----:B------:R-:W-:Y:S01]  /*01b0*/  IMAD.MOV.U32 R11, RZ, RZ, 0x3e928af3 ;  /* 0x3e928af3ff0b7424 */ /* 0x000fe200078e00ff */
[----:B--2---:R-:W0:Y:S02]  /*01c0*/  F2F.F64.F32 R4, R4 ;  /* 0x0000000400047310 */ /* 0x004e240000201800 */
[----:B0-----:R-:W-:-:S08]  /*01d0*/  DMUL R2, R4, -0.5 ;  /* 0xbfe0000004027828 */ /* 0x001fd00000000000 */
        /* <DEDUP_REMOVED lines=9> */
[----:B------:R-:W-:-:S06]  /*0270*/  UMOV UR7, 0x3e5ade15 ;  /* 0x3e5ade1500077882 */ /* 0x000fcc0000000000 */
        /* <DEDUP_REMOVED lines=24> */
[----:B------:R-:W-:Y:S02]  /*0400*/  DFMA R12, R8, R10, UR6 ;  /* 0x00000006080c7e2b */ /* 0x000fe4000800000a */
[----:B------:R-:W0:Y:S01]  /*0410*/  MUFU.RCP64H R11, 2.5066280364990234375 ;  /* 0x40040d93000b7908 */ /* 0x000e220000001800 */
[----:B------:R-:W-:-:S05]  /*0420*/  IMAD.MOV.U32 R10, RZ, RZ, 0x1 ;  /* 0x00000001ff0a7424 */ /* 0x000fca00078e00ff */
[----:B------:R-:W-:Y:S01]  /*0430*/  DFMA R14, R8, R12, 1 ;  /* 0x3ff00000080e742b */ /* 0x000fe2000000000c */
[----:B------:R-:W-:Y:S02]  /*0440*/  IMAD.MOV.U32 R12, RZ, RZ, 0x1ff62705 ;  /* 0x1ff62705ff0c7424 */ /* 0x000fe400078e00ff */
[----:B------:R-:W-:-:S05]  /*0450*/  IMAD.MOV.U32 R13, RZ, RZ, 0x40040d93 ;  /* 0x40040d93ff0d7424 */ /* 0x000fca00078e00ff */
[----:B------:R-:W-:Y:S02]  /*0460*/  DFMA R14, R8, R14, 1 ;  /* 0x3ff00000080e742b */ /* 0x000fe4000000000e */
[----:B0-----:R-:W-:-:S08]  /*0470*/  DFMA R8, R10, -R12, 1 ;  /* 0x3ff000000a08742b */ /* 0x001fd0000000080c */
[----:B------:R-:W-:Y:S01]  /*0480*/  IMAD R17, R6, 0x100000, R15 ;  /* 0x0010000006117824 */ /* 0x000fe200078e020f */
[----:B------:R-:W-:Y:S01]  /*0490*/  DFMA R8, R8, R8, R8 ;  /* 0x000000080808722b */ /* 0x000fe20000000008 */
[----:B------:R-:W-:Y:S01]  /*04a0*/  IMAD.MOV.U32 R16, RZ, RZ, R14 ;  /* 0x000000ffff107224 */ /* 0x000fe200078e000e */
[----:B------:R-:W-:Y:S09]  /*04b0*/  @!P0 BRA `(.L_x_13) ;  /* 0x0000000000308947 */ /* 0x000ff20003800000 */
        /* <DEDUP_REMOVED lines=12> */
.L_x_13:
[----:B------:R-:W-:Y:S05]  /*0580*/  BSYNC.RECONVERGENT B0 ;  /* 0x0000000000007941 */ /* 0x000fea0003800200 */
.L_x_12:
[----:B------:R-:W0:Y:S01]  /*0590*/  F2F.F32.F64 R16, R16 ;  /* 0x0000001000107310 */ /* 0x000e220000301000 */
[----:B------:R-:W-:Y:S01]  /*05a0*/  DFMA R8, R10, R8, R10 ;  /* 0x000000080a08722b */ /* 0x000fe2000000000a */
[----:B------:R-:W-:Y:S07]  /*05b0*/  BSSY.RECONVERGENT B0, `(.L_x_14) ;  /* 0x000000f000007945 */ /* 0x000fee0003800200 */
[C---:B------:R-:W-:Y:S01]  /*05c0*/  DFMA R2, R8.reuse, -R12, 1 ;  /* 0x3ff000000802742b */ /* 0x040fe2000000080c */
[----:B0-----:R-:W0:Y:S07]  /*05d0*/  F2F.F64.F32 R10, R16 ;  /* 0x00000010000a7310 */ /* 0x001e2e0000201800 */
[----:B------:R-:W-:-:S08]  /*05e0*/  DFMA R2, R8, R2, R8 ;  /* 0x000000020802722b */ /* 0x000fd00000000008 */
[----:B0-----:R-:W-:Y:S01]  /*05f0*/  DMUL R6, R10, R2 ;  /* 0x000000020a067228 */ /* 0x001fe20000000000 */
[----:B------:R-:W-:-:S07]  /*0600*/  FSETP.GEU.AND P1, PT, |R11|, 6.5827683646048100446e-37, PT ;  /* 0x036000000b00780b */ /* 0x000fce0003f2e200 */
[----:B------:R-:W-:-:S08]  /*0610*/  DFMA R12, R6, -R12, R10 ;  /* 0x8000000c060c722b */ /* 0x000fd0000000000a */
[----:B------:R-:W-:-:S10]  /*0620*/  DFMA R2, R2, R12, R6 ;  /* 0x0000000c0202722b */ /* 0x000fd40000000006 */
[----:B------:R-:W-:-:S05]  /*0630*/  FFMA R6, RZ, 2.0633285045623779297, R3 ;  /* 0x40040d93ff067823 */ /* 0x000fca0000000003 */
[----:B------:R-:W-:-:S13]  /*0640*/  FSETP.GT.AND P0, PT, |R6|, 1.469367938527859385e-39, PT ;  /* 0x001000000600780b */ /* 0x000fda0003f04200 */
[----:B------:R-:W-:Y:S05]  /*0650*/  @P0 BRA P1, `(.L_x_15) ;  /* 0x0000000000100947 */ /* 0x000fea0000800000 */
[----:B------:R-:W-:Y:S01]  /*0660*/  IMAD.MOV.U32 R8, RZ, RZ, 0x1ff62705 ;  /* 0x1ff62705ff087424 */ /* 0x000fe200078e00ff */
[----:B------:R-:W-:Y:S01]  /*0670*/  MOV R12, 0x6a0 ;  /* 0x000006a0000c7802 */ /* 0x000fe20000000f00 */
[----:B------:R-:W-:-:S07]  /*0680*/  IMAD.MOV.U32 R9, RZ, RZ, 0x40040d93 ;  /* 0x40040d93ff097424 */ /* 0x000fce00078e00ff */
[----:B------:R-:W-:Y:S05]  /*0690*/  CALL.REL.NOINC `($__internal_1_$__cuda_sm20_div_rn_f64_full) ;  /* 0x00000000007c7944 */ /* 0x000fea0003c00000 */
.L_x_15:
[----:B------:R-:W-:Y:S05]  /*06a0*/  BSYNC.RECONVERGENT B0 ;  /* 0x0000000000007941 */ /* 0x000fea0003800200 */
.L_x_14:
[----:B------:R-:W0:Y:S01]  /*06b0*/  MUFU.RCP64H R7, 0.34134459495544433594 ;  /* 0x3fd5d89700077908 */ /* 0x000e220000001800 */
[----:B------:R-:W-:Y:S01]  /*06c0*/  IMAD.MOV.U32 R10, RZ, RZ, -0x5dbe5c0b ;  /* 0xa241a3f5ff0a7424 */ /* 0x000fe200078e00ff */
[----:B------:R-:W-:Y:S01]  /*06d0*/  DMUL R12, R4, R2 ;  /* 0x00000002040c7228 */ /* 0x000fe20000000000 */
[----:B------:R-:W-:Y:S01]  /*06e0*/  IMAD.MOV.U32 R11, RZ, RZ, 0x3fd5d897 ;  /* 0x3fd5d897ff0b7424 */ /* 0x000fe200078e00ff */
[----:B------:R-:W-:Y:S01]  /*06f0*/  BSSY.RECONVERGENT B0, `(.L_x_16) ;  /* 0x0000014000007945 */ /* 0x000fe20003800200 */
[----:B------:R-:W-:-:S07]  /*0700*/  IMAD.MOV.U32 R6, RZ, RZ, 0x1 ;  /* 0x00000001ff067424 */ /* 0x000fce00078e00ff */
[----:B------:R-:W-:Y:S01]  /*0710*/  FSETP.GEU.AND P1, PT, |R13|, 6.5827683646048100446e-37, PT ;  /* 0x036000000d00780b */ /* 0x000fe20003f2e200 */
[----:B0-----:R-:W-:-:S08]  /*0720*/  DFMA R8, R6, -R10, 1 ;  /* 0x3ff000000608742b */ /* 0x001fd0000000080a */
[----:B------:R-:W-:-:S08]  /*0730*/  DFMA R8, R8, R8, R8 ;  /* 0x000000080808722b */ /* 0x000fd00000000008 */
[----:B------:R-:W-:-:S08]  /*0740*/  DFMA R8, R6, R8, R6 ;  /* 0x000000080608722b */ /* 0x000fd00000000006 */
        /* <DEDUP_REMOVED lines=9> */
[----:B------:R-:W-:Y:S01]  /*07e0*/  MOV R12, 0x830 ;  /* 0x00000830000c7802 */ /* 0x000fe20000000f00 */
[----:B------:R-:W-:Y:S02]  /*07f0*/  IMAD.MOV.U32 R11, RZ, RZ, R13 ;  /* 0x000000ffff0b7224 */ /* 0x000fe400078e000d */
[----:B------:R-:W-:Y:S02]  /*0800*/  IMAD.MOV.U32 R8, RZ, RZ, -0x5dbe5c0b ;  /* 0xa241a3f5ff087424 */ /* 0x000fe400078e00ff */
[----:B------:R-:W-:-:S07]  /*0810*/  IMAD.MOV.U32 R9, RZ, RZ, 0x3fd5d897 ;  /* 0x3fd5d897ff097424 */ /* 0x000fce00078e00ff */
[----:B------:R-:W-:Y:S05]  /*0820*/  CALL.REL.NOINC `($__internal_1_$__cuda_sm20_div_rn_f64_full) ;  /* 0x0000000000187944 */ /* 0x000fea0003c00000 */
.L_x_17:
[----:B------:R-:W-:Y:S05]  /*0830*/  BSYNC.RECONVERGENT B0 ;  /* 0x0000000000007941 */ /* 0x000fea0003800200 */
.L_x_16:
[----:B------:R-:W0:Y:S01]  /*0840*/  LDC.64 R4, c[0x0][0x380] ;  /* 0x0000e000ff047b82 */ /* 0x000e220000000a00 */
[----:B------:R-:W1:Y:S01]  /*0850*/  F2F.F32.F64 R3, R2 ;  /* 0x0000000200037310 */ /* 0x000e620000301000 */
[----:B0-----:R-:W-:-:S05]  /*0860*/  IMAD.WIDE R4, R0, 0x4, R4 ;  /* 0x0000000400047825 */ /* 0x001fca00078e0204 */
[----:B-1----:R-:W-:Y:S01]  /*0870*/  STG.E desc[UR4][R4.64], R3 ;  /* 0x0000000304007986 */ /* 0x002fe2000c101904 */
[----:B------:R-:W-:Y:S05]  /*0880*/  EXIT ;  /* 0x000000000000794d */ /* 0x000fea0003800000 */
        .weak           $__internal_1_$__cuda_sm20_div_rn_f64_full
        .type           $__internal_1_$__cuda_sm20_div_rn_f64_full,@function
        .size           $__internal_1_$__cuda_sm20_div_rn_f64_full,(.L_x_25 - $__internal_1_$__cuda_sm20_div_rn_f64_full)
$__internal_1_$__cuda_sm20_div_rn_f64_full:
[C---:B------:R-:W-:Y:S01]  /*0890*/  FSETP.GEU.AND P0, PT, |R9|.reuse, 1.469367938527859385e-39, PT ;  /* 0x001000000900780b */ /* 0x040fe20003f0e200 */
[----:B------:R-:W-:Y:S01]  /*08a0*/  IMAD.MOV.U32 R18, RZ, RZ, 0x1 ;  /* 0x00000001ff127424 */ /* 0x000fe200078e00ff */
[----:B------:R-:W-:Y:S01]  /*08b0*/  LOP3.LUT R6, R9, 0x800fffff, RZ, 0xc0, !PT ;  /* 0x800fffff09067812 */ /* 0x000fe200078ec0ff */
[----:B------:R-:W-:Y:S01]  /*08c0*/  BSSY.RECONVERGENT B1, `(.L_x_18) ;  /* 0x0000055000017945 */ /* 0x000fe20003800200 */
[C---:B------:R-:W-:Y:S02]  /*08d0*/  FSETP.GEU.AND P2, PT, |R11|.reuse, 1.469367938527859385e-39, PT ;  /* 0x001000000b00780b */ /* 0x040fe40003f4e200 */
[----:B------:R-:W-:Y:S01]  /*08e0*/  LOP3.LUT R7, R6, 0x3ff00000, RZ, 0xfc, !PT ;  /* 0x3ff0000006077812 */ /* 0x000fe200078efcff */
[----:B------:R-:W-:Y:S01]  /*08f0*/  IMAD.MOV.U32 R6, RZ, RZ, R8 ;  /* 0x000000ffff067224 */ /* 0x000fe200078e0008 */
[----:B------:R-:W-:Y:S02]  /*0900*/  LOP3.LUT R13, R11, 0x7ff00000, RZ, 0xc0, !PT ;  /* 0x7ff000000b0d7812 */ /* 0x000fe400078ec0ff */
[----:B------:R-:W-:-:S03]  /*0910*/  LOP3.LUT R16, R9, 0x7ff00000, RZ, 0xc0, !PT ;  /* 0x7ff0000009107812 */ /* 0x000fc600078ec0ff */
[----:B------:R-:W-:Y:S01]  /*0920*/  @!P0 DMUL R6, R8, 8.98846567431157953865e+307 ;  /* 0x7fe0000008068828 */ /* 0x000fe20000000000 */
[----:B------:R-:W-:-:S03]  /*0930*/  ISETP.GE.U32.AND P1, PT, R13, R16, PT ;  /* 0x000000100d00720c */ /* 0x000fc60003f26070 */
[----:B------:R-:W-:Y:S01]  /*0940*/  @!P2 LOP3.LUT R14, R9, 0x7ff00000, RZ, 0xc0, !PT ;  /* 0x7ff00000090ea812 */ /* 0x000fe200078ec0ff */
[----:B------:R-:W-:Y:S01]  /*0950*/  @!P2 IMAD.MOV.U32 R20, RZ, RZ, RZ ;  /* 0x000000ffff14a224 */ /* 0x000fe200078e00ff */
[----:B------:R-:W0:Y:S02]  /*0960*/  MUFU.RCP64H R19, R7 ;  /* 0x0000000700137308 */ /* 0x000e240000001800 */
[----:B------:R-:W-:Y:S01]  /*0970*/  @!P2 ISETP.GE.U32.AND P3, PT, R13, R14, PT ;  /* 0x0000000e0d00a20c */ /* 0x000fe20003f66070 */
[----:B------:R-:W-:-:S05]  /*0980*/  IMAD.MOV.U32 R14, RZ, RZ, 0x1ca00000 ;  /* 0x1ca00000ff0e7424 */ /* 0x000fca00078e00ff */
[----:B------:R-:W-:-:S04]  /*0990*/  @!P2 SEL R15, R14, 0x63400000, !P3 ;  /* 0x634000000e0fa807 */ /* 0x000fc80005800000 */
[----:B------:R-:W-:-:S04]  /*09a0*/  @!P2 LOP3.LUT R15, R15, 0x80000000, R11, 0xf8, !PT ;  /* 0x800000000f0fa812 */ /* 0x000fc800078ef80b */
[----:B------:R-:W-:Y:S01]  /*09b0*/  @!P2 LOP3.LUT R21, R15, 0x100000, RZ, 0xfc, !PT ;  /* 0x001000000f15a812 */ /* 0x000fe200078efcff */
[----:B0-----:R-:W-:-:S08]  /*09c0*/  DFMA R2, R18, -R6, 1 ;  /* 0x3ff000001202742b */ /* 0x001fd00000000806 */
[----:B------:R-:W-:-:S08]  /*09d0*/  DFMA R2, R2, R2, R2 ;  /* 0x000000020202722b */ /* 0x000fd00000000002 */
[----:B------:R-:W-:Y:S01]  /*09e0*/  DFMA R18, R18, R2, R18 ;  /* 0x000000021212722b */ /* 0x000fe20000000012 */
[----:B------:R-:W-:Y:S01]  /*09f0*/  SEL R3, R14, 0x63400000, !P1 ;  /* 0x634000000e037807 */ /* 0x000fe20004800000 */
[----:B------:R-:W-:-:S03]  /*0a00*/  IMAD.MOV.U32 R2, RZ, RZ, R10 ;  /* 0x000000ffff027224 */ /* 0x000fc600078e000a */
        /* <DEDUP_REMOVED lines=20> */
[----:B------:R-:W-:-:S05]  /*0b50*/  SEL R13, R14, 0x63400000, !P0 ;  /* 0x634000000e0d7807 */ /* 0x000fca0004000000 */
[----:B------:R-:W-:Y:S02]  /*0b60*/  IMAD.IADD R13, R10, 0x1, -R13 ;  /* 0x000000010a0d7824 */ /* 0x000fe400078e0a0d */
[----:B------:R-:W-:Y:S02]  /*0b70*/  IMAD.MOV.U32 R10, RZ, RZ, RZ ;  /* 0x000000ffff0a7224 */ /* 0x000fe400078e00ff */
        /* <DEDUP_REMOVED lines=20> */
.L_x_19:
[----:B------:R-:W-:-:S14]  /*0cc0*/  DSETP.NAN.AND P0, PT, R10, R10, PT ;  /* 0x0000000a0a00722a */ /* 0x000fdc0003f08000 */
[----:B------:R-:W-:Y:S05]  /*0cd0*/  @P0 BRA `(.L_x_21) ;  /* 0x0000000000440947 */ /* 0x000fea0003800000 */
[----:B------:R-:W-:-:S14]  /*0ce0*/  DSETP.NAN.AND P0, PT, R8, R8, PT ;  /* 0x000000080800722a */ /* 0x000fdc0003f08000 */
[----:B------:R-:W-:Y:S05]  /*0cf0*/  @P0 BRA `(.L_x_22) ;  /* 0x0000000000300947 */ /* 0x000fea0003800000 */
[----:B------:R-:W-:Y:S01]  /*0d00*/  ISETP.NE.AND P0, PT, R23, R22, PT ;  /* 0x000000161700720c */ /* 0x000fe20003f05270 */
[----:B------:R-:W-:Y:S02]  /*0d10*/  IMAD.MOV.U32 R14, RZ, RZ, 0x0 ;  /* 0x00000000ff0e7424 */ /* 0x000fe400078e00ff */
[----:B------:R-:W-:-:S10]  /*0d20*/  IMAD.MOV.U32 R15, RZ, RZ, -0x80000 ;  /* 0xfff80000ff0f7424 */ /* 0x000fd400078e00ff */
        /* <DEDUP_REMOVED lines=9> */
.L_x_22:
[----:B------:R-:W-:Y:S01]  /*0dc0*/  LOP3.LUT R15, R9, 0x80000, RZ, 0xfc, !PT ;  /* 0x00080000090f7812 */ /* 0x000fe200078efcff */
[----:B------:R-:W-:Y:S01]  /*0dd0*/  IMAD.MOV.U32 R14, RZ, RZ, R8 ;  /* 0x000000ffff0e7224 */ /* 0x000fe200078e0008 */
[----:B------:R-:W-:Y:S06]  /*0de0*/  BRA `(.L_x_20) ;  /* 0x0000000000087947 */ /* 0x000fec0003800000 */
.L_x_21:
[----:B------:R-:W-:Y:S01]  /*0df0*/  LOP3.LUT R15, R11, 0x80000, RZ, 0xfc, !PT ;  /* 0x000800000b0f7812 */ /* 0x000fe200078efcff */
[----:B------:R-:W-:-:S07]  /*0e00*/  IMAD.MOV.U32 R14, RZ, RZ, R10 ;  /* 0x000000ffff0e7224 */ /* 0x000fce00078e000a */
.L_x_20:
[----:B------:R-:W-:Y:S05]  /*0e10*/  BSYNC.RECONVERGENT B1 ;  /* 0x0000000000017941 */ /* 0x000fea0003800200 */
.L_x_18:
[----:B------:R-:W-:Y:S02]  /*0e20*/  IMAD.MOV.U32 R13, RZ, RZ, 0x0 ;  /* 0x00000000ff0d7424 */ /* 0x000fe400078e00ff */
[----:B------:R-:W-:Y:S02]  /*0e30*/  IMAD.MOV.U32 R2, RZ, RZ, R14 ;  /* 0x000000ffff027224 */ /* 0x000fe400078e000e */
[----:B------:R-:W-:Y:S01]  /*0e40*/  IMAD.MOV.U32 R3, RZ, RZ, R15 ;  /* 0x000000ffff037224 */ /* 0x000fe200078e000f */
[----:B------:R-:W-:Y:S06]  /*0e50*/  RET.REL.NODEC R12 `(truncNorm) ;  /* 0xfffffff00c687950 */ /* 0x000fec0003c3ffff */
.L_x_23:
        /* <DEDUP_REMOVED lines=10> */
.L_x_25:


//--------------------- .nv.shared.reserved.0     --------------------------
	.section	.nv.shared.reserved.0,"aw",@nobits
	.weak		__nv_reservedSMEM_offset_0_alias
	.size		__nv_reservedSMEM_offset_0_alias, 0, 64
	.other		__nv_reservedSMEM_offset_0_alias,@"STO_CUDA_RESERVED_SHARED STV_DEFAULT"
__nv_reservedSMEM_offset_0_alias:
	.zero		0
	.zero		64


//--------------------- .nv.constant0.log_truncNorm --------------------------
	.section	.nv.constant0.log_truncNorm,"a",@progbits
	.sectionflags	@""
	.align	4
.nv.constant0.log_truncNorm:
	.zero		916


//--------------------- .nv.constant0.truncNorm   --------------------------
	.section	.nv.constant0.truncNorm,"a",@progbits
	.sectionflags	@""
	.align	4
.nv.constant0.truncNorm:
	.zero		916


//--------------------- SYMBOLS --------------------------

	.type		.nv.reservedSmem.offset0,@object
	.size		.nv.reservedSmem.offset0,0x4
